//
// Generated by NVIDIA NVVM Compiler
//
// Compiler Build ID: CL-36424714
// Cuda compilation tools, release 13.0, V13.0.88
// Based on NVVM 20.0.0
//

.version 9.0
.target sm_100
.address_size 64

	// .globl	_Z12histo_kerneliPj

.visible .entry _Z12histo_kerneliPj(
	.param .u32 _Z12histo_kerneliPj_param_0,
	.param .u64 .ptr .align 1 _Z12histo_kerneliPj_param_1
)
{
	.reg .pred 	%p<2>;
	.reg .b32 	%r<7>;
	.reg .b64 	%rd<3>;

	ld.param.u32 	%r2, [_Z12histo_kerneliPj_param_0];
	ld.param.u64 	%rd1, [_Z12histo_kerneliPj_param_1];
	mov.u32 	%r3, %tid.x;
	mov.u32 	%r4, %ctaid.x;
	mov.u32 	%r5, %ntid.x;
	mad.lo.s32 	%r1, %r4, %r5, %r3;
	setp.ge.s32 	%p1, %r1, %r2;
	@%p1 bra 	$L__BB0_2;
	cvta.to.global.u64 	%rd2, %rd1;
	atom.global.add.u32 	%r6, [%rd2], %r1;
$L__BB0_2:
	ret;

}


// ===== COMPILED SASS (sm_100) =====

	.target	sm_100

	.elftype	@"ET_EXEC"


//--------------------- .note.nv.tkinfo           --------------------------
	.section	.note.nv.tkinfo,"",@"SHT_NOTE"
	.sectionflags	@"SHF_NOTE_NV_TKINFO"
	.tkinfo
        /*0018*/ 	.word	0x00000002
        /*0030*/ 	.string	""
        /*0030*/ 	.string	"ptxas"
        /*0030*/ 	.string	"Cuda compilation tools, release 13.0, V13.0.88"
        /*0030*/ 	.string	"Build cuda_13.0.r13.0/compiler.36424714_0"
        /*0030*/ 	.string	"-arch sm_100 -m 64 "



//--------------------- .note.nv.cuinfo           --------------------------
	.section	.note.nv.cuinfo,"",@"SHT_NOTE"
	.sectionflags	@"SHF_NOTE_NV_CUINFO"
        /*0018*/ 	.short	0x0002
        /*001a*/ 	.short	0x0064
        /*001c*/ 	.short	0x0082
	.zero		2


//--------------------- .nv.info                  --------------------------
	.section	.nv.info,"",@"SHT_CUDA_INFO"
	.align	4


	//----- nvinfo : EIATTR_REGCOUNT
	.align		4
        /*0000*/ 	.byte	0x04, 0x2f
        /*0002*/ 	.short	(.L_1 - .L_0)
	.align		4
.L_0:
        /*0004*/ 	.word	index@(_Z12histo_kerneliPj)
        /*0008*/ 	.word	0x00000008


	//----- nvinfo : EIATTR_FRAME_SIZE
	.align		4
.L_1:
        /*000c*/ 	.byte	0x04, 0x11
        /*000e*/ 	.short	(.L_3 - .L_2)
	.align		4
.L_2:
        /*0010*/ 	.word	index@(_Z12histo_kerneliPj)
        /*0014*/ 	.word	0x00000000


	//----- nvinfo : EIATTR_MIN_STACK_SIZE
	.align		4
.L_3:
        /*0018*/ 	.byte	0x04, 0x12
        /*001a*/ 	.short	(.L_5 - .L_4)
	.align		4
.L_4:
        /*001c*/ 	.word	index@(_Z12histo_kerneliPj)
        /*0020*/ 	.word	0x00000000
.L_5:


//--------------------- .nv.compat                --------------------------
	.section	.nv.compat,"",@"SHT_CUDA_COMPAT_INFO"
	.align	4
        /*0000*/ 	.byte	0x02, 0x09, 0x00, 0x00, 0x02, 0x02, 0x01, 0x00, 0x02, 0x05, 0x05, 0x00, 0x03, 0x07, 0x01, 0x01
        /*0010*/ 	.byte	0x02, 0x03, 0x00, 0x00, 0x02, 0x06, 0x01, 0x00, 0x04, 0x0b, 0x08, 0x00, 0x09, 0x00, 0x00, 0x00
        /*0020*/ 	.byte	0x00, 0x00, 0x00, 0x00


//--------------------- .nv.info._Z12histo_kerneliPj --------------------------
	.section	.nv.info._Z12histo_kerneliPj,"",@"SHT_CUDA_INFO"
	.sectionflags	@""
	.align	4


	//----- nvinfo : EIATTR_CUDA_API_VERSION
	.align		4
        /*0000*/ 	.byte	0x04, 0x37
        /*0002*/ 	.short	(.L_7 - .L_6)
.L_6:
        /*0004*/ 	.word	0x00000082


	//----- nvinfo : EIATTR_KPARAM_INFO
	.align		4
.L_7:
        /*0008*/ 	.byte	0x04, 0x17
        /*000a*/ 	.short	(.L_9 - .L_8)
.L_8:
        /*000c*/ 	.word	0x00000000
        /*0010*/ 	.short	0x0001
        /*0012*/ 	.short	0x0008
        /*0014*/ 	.byte	0x00, 0xf5, 0x21, 0x00


	//----- nvinfo : EIATTR_KPARAM_INFO
	.align		4
.L_9:
        /*0018*/ 	.byte	0x04, 0x17
        /*001a*/ 	.short	(.L_11 - .L_10)
.L_10:
        /*001c*/ 	.word	0x00000000
        /*0020*/ 	.short	0x0000
        /*0022*/ 	.short	0x0000
        /*0024*/ 	.byte	0x00, 0xf0, 0x11, 0x00


	//----- nvinfo : EIATTR_SPARSE_MMA_MASK
	.align		4
.L_11:
        /*0028*/ 	.byte	0x03, 0x50
        /*002a*/ 	.short	0x0000


	//----- nvinfo : EIATTR_MAXREG_COUNT
	.align		4
        /*002c*/ 	.byte	0x03, 0x1b
        /*002e*/ 	.short	0x00ff


	//----- nvinfo : EIATTR_MERCURY_ISA_VERSION
	.align		4
        /*0030*/ 	.byte	0x03, 0x5f
        /*0032*/ 	.short	0x0101


	//----- nvinfo : EIATTR_INT_WARP_WIDE_INSTR_OFFSETS
	.align		4
        /*0034*/ 	.byte	0x04, 0x31
        /*0036*/ 	.short	(.L_13 - .L_12)


	//   ....[0]....
.L_12:
        /*0038*/ 	.word	0x00000090


	//   ....[1]....
        /*003c*/ 	.word	0x000000b0


	//----- nvinfo : EIATTR_VRC_CTA_INIT_COUNT
	.align		4
.L_13:
        /*0040*/ 	.byte	0x02, 0x4a
	.zero		1
	.zero		1


	//----- nvinfo : EIATTR_EXIT_INSTR_OFFSETS
	.align		4
        /*0044*/ 	.byte	0x04, 0x1c
        /*0046*/ 	.short	(.L_15 - .L_14)


	//   ....[0]....
.L_14:
        /*0048*/ 	.word	0x00000070


	//   ....[1]....
        /*004c*/ 	.word	0x00000110


	//----- nvinfo : EIATTR_CBANK_PARAM_SIZE
	.align		4
.L_15:
        /*0050*/ 	.byte	0x03, 0x19
        /*0052*/ 	.short	0x0010


	//----- nvinfo : EIATTR_PARAM_CBANK
	.align		4
        /*0054*/ 	.byte	0x04, 0x0a
        /*0056*/ 	.short	(.L_17 - .L_16)
	.align		4
.L_16:
        /*0058*/ 	.word	index@(.nv.constant0._Z12histo_kerneliPj)
        /*005c*/ 	.short	0x0380
        /*005e*/ 	.short	0x0010


	//----- nvinfo : EIATTR_SW_WAR
	.align		4
.L_17:
        /*0060*/ 	.byte	0x04, 0x36
        /*0062*/ 	.short	(.L_19 - .L_18)
.L_18:
        /*0064*/ 	.word	0x00000008
.L_19:


//--------------------- .nv.callgraph             --------------------------
	.section	.nv.callgraph,"",@"SHT_CUDA_CALLGRAPH"
	.align	4
	.sectionentsize	8
	.align		4
        /*0000*/ 	.word	0x00000000
	.align		4
        /*0004*/ 	.word	0xffffffff
	.align		4
        /*0008*/ 	.word	0x00000000
	.align		4
        /*000c*/ 	.word	0xfffffffe
	.align		4
        /*0010*/ 	.word	0x00000000
	.align		4
        /*0014*/ 	.word	0xfffffffd
	.align		4
        /*0018*/ 	.word	0x00000000
	.align		4
        /*001c*/ 	.word	0xfffffffc


//--------------------- .text._Z12histo_kerneliPj --------------------------
	.section	.text._Z12histo_kerneliPj,"ax",@progbits
	.align	128
        .global         _Z12histo_kerneliPj
        .type           _Z12histo_kerneliPj,@function
        .size           _Z12histo_kerneliPj,(.L_x_1 - _Z12histo_kerneliPj)
        .other          _Z12histo_kerneliPj,@"STO_CUDA_ENTRY STV_DEFAULT"
_Z12histo_kerneliPj:
.text._Z12histo_kerneliPj:
[----:B------:R-:W-:Y:S01]  /*0000*/  LDC R1, c[0x0][0x37c] ;  /* 0x0000df00ff017b82 */ /* 0x000fe20000000800 */
[----:B------:R-:W0:Y:S07]  /*0010*/  S2R R0, SR_TID.X ;  /* 0x0000000000007919 */ /* 0x000e2e0000002100 */
[----:B------:R-:W0:Y:S01]  /*0020*/  S2UR UR4, SR_CTAID.X ;  /* 0x00000000000479c3 */ /* 0x000e220000002500 */
[----:B------:R-:W1:Y:S07]  /*0030*/  LDCU UR5, c[0x0][0x380] ;  /* 0x00007000ff0577ac */ /* 0x000e6e0008000800 */
[----:B------:R-:W0:Y:S02]  /*0040*/  LDC R3, c[0x0][0x360] ;  /* 0x0000d800ff037b82 */ /* 0x000e240000000800 */
[----:B0-----:R-:W-:-:S05]  /*0050*/  IMAD R0, R3, UR4, R0 ;  /* 0x0000000403007c24 */ /* 0x001fca000f8e0200 */
[----:B-1----:R-:W-:-:S13]  /*0060*/  ISETP.GE.AND P0, PT, R0, UR5, PT ;  /* 0x0000000500007c0c */ /* 0x002fda000bf06270 */
[----:B------:R-:W-:Y:S05]  /*0070*/  @P0 EXIT ;  /* 0x000000000000094d */ /* 0x000fea0003800000 */
[----:B------:R-:W0:Y:S01]  /*0080*/  S2R R4, SR_LANEID ;  /* 0x0000000000047919 */ /* 0x000e220000000000 */
[----:B------:R-:W1:Y:S08]  /*0090*/  REDUX.SUM UR5, R0 ;  /* 0x00000000000573c4 */ /* 0x000e70000000c000 */
[----:B------:R-:W2:Y:S01]  /*00a0*/  LDC.64 R2, c[0x0][0x388] ;  /* 0x0000e200ff027b82 */ /* 0x000ea20000000a00 */
[----:B------:R-:W-:Y:S01]  /*00b0*/  VOTEU.ANY UR4, UPT, PT ;  /* 0x0000000000047886 */ /* 0x000fe200038e0100 */
[----:B------:R-:W2:Y:S01]  /*00c0*/  LDCU.64 UR6, c[0x0][0x358] ;  /* 0x00006b00ff0677ac */ /* 0x000ea20008000a00 */
[----:B------:R-:W-:Y:S01]  /*00d0*/  UFLO.U32 UR4, UR4 ;  /* 0x00000004000472bd */ /* 0x000fe200080e0000 */
[----:B-1----:R-:W-:-:S05]  /*00e0*/  MOV R5, UR5 ;  /* 0x0000000500057c02 */ /* 0x002fca0008000f00 */
[----:B0-----:R-:W-:-:S13]  /*00f0*/  ISETP.EQ.U32.AND P0, PT, R4, UR4, PT ;  /* 0x0000000404007c0c */ /* 0x001fda000bf02070 */
[----:B--2---:R-:W-:Y:S01]  /*0100*/  @P0 REDG.E.ADD.STRONG.GPU desc[UR6][R2.64], R5 ;  /* 0x000000050200098e */ /* 0x004fe2000c12e106 */
[----:B------:R-:W-:Y:S05]  /*0110*/  EXIT ;  /* 0x000000000000794d */ /* 0x000fea0003800000 */
.L_x_0:
[----:B------:R-:W-:-:S00]  /*0120*/  BRA `(.L_x_0) ;  /* 0xfffffffc00fc7947 */ /* 0x000fc0000383ffff */
[----:B------:R-:W-:-:S00]  /*0130*/  NOP ;  /* 0x0000000000007918 */ /* 0x000fc00000000000 */
        /* <DEDUP_REMOVED lines=12> */
.L_x_1:


//--------------------- .nv.shared.reserved.0     --------------------------
	.section	.nv.shared.reserved.0,"aw",@nobits
	.weak		__nv_reservedSMEM_offset_0_alias
	.size		__nv_reservedSMEM_offset_0_alias, 0, 64
	.other		__nv_reservedSMEM_offset_0_alias,@"STO_CUDA_RESERVED_SHARED STV_DEFAULT"
__nv_reservedSMEM_offset_0_alias:
	.zero		0
	.zero		64


//--------------------- .nv.constant0._Z12histo_kerneliPj --------------------------
	.section	.nv.constant0._Z12histo_kerneliPj,"a",@progbits
	.sectionflags	@""
	.align	4
.nv.constant0._Z12histo_kerneliPj:
	.zero		912


//--------------------- SYMBOLS --------------------------

	.type		.nv.reservedSmem.offset0,@object
	.size		.nv.reservedSmem.offset0,0x4
